	.headerflags	@"EF_CUDA_TEXMODE_UNIFIED EF_CUDA_64BIT_ADDRESS EF_CUDA_ACCELERATORS EF_CUDA_SM90 EF_CUDA_VIRTUAL_SM(EF_CUDA_SM90)"
	.elftype	@"ET_EXEC"


//--------------------- .nv.info                  --------------------------
	.section	.nv.info,"",@"SHT_CUDA_INFO"
	.align	4


	//----- nvinfo : EIATTR_REGCOUNT
	.align		4
        /*0000*/ 	.byte	0x04, 0x2f
        /*0002*/ 	.short	(.L_3 - .L_2)
	.align		4
.L_2:
        /*0004*/ 	.word	index@(triton_poi_fused__native_batch_norm_legit_no_training_relu_8)
        /*0008*/ 	.word	0x00000020


	//----- nvinfo : EIATTR_MIN_STACK_SIZE
	.align		4
.L_3:
        /*000c*/ 	.byte	0x04, 0x12
        /*000e*/ 	.short	(.L_5 - .L_4)
	.align		4
.L_4:
        /*0010*/ 	.word	index@(triton_poi_fused__native_batch_norm_legit_no_training_relu_8)
        /*0014*/ 	.word	0x00000000


	//----- nvinfo : EIATTR_FRAME_SIZE
	.align		4
.L_5:
        /*0018*/ 	.byte	0x04, 0x11
        /*001a*/ 	.short	(.L_7 - .L_6)
	.align		4
.L_6:
        /*001c*/ 	.word	index@(triton_poi_fused__native_batch_norm_legit_no_training_relu_8)
        /*0020*/ 	.word	0x00000000


	//----- nvinfo : EIATTR_MIN_STACK_SIZE
	.align		4
.L_7:
        /*0024*/ 	.byte	0x04, 0x12
        /*0026*/ 	.short	(.L_9 - .L_8)
	.align		4
.L_8:
        /*0028*/ 	.word	index@(triton_poi_fused__native_batch_norm_legit_no_training_relu_8)
        /*002c*/ 	.word	0x00000000
.L_9:


//--------------------- .nv.info.triton_poi_fused__native_batch_norm_legit_no_training_relu_8 --------------------------
	.section	.nv.info.triton_poi_fused__native_batch_norm_legit_no_training_relu_8,"",@"SHT_CUDA_INFO"
	.sectionflags	@""
	.align	4


	//----- nvinfo : EIATTR_CUDA_API_VERSION
	.align		4
        /*0000*/ 	.byte	0x04, 0x37
        /*0002*/ 	.short	(.L_11 - .L_10)
.L_10:
        /*0004*/ 	.word	0x0000007c


	//----- nvinfo : EIATTR_KPARAM_INFO
	.align		4
.L_11:
        /*0008*/ 	.byte	0x04, 0x17
        /*000a*/ 	.short	(.L_13 - .L_12)
.L_12:
        /*000c*/ 	.word	0x00000000
        /*0010*/ 	.short	0x0007
        /*0012*/ 	.short	0x0034
        /*0014*/ 	.byte	0x00, 0xf0, 0x11, 0x00


	//----- nvinfo : EIATTR_KPARAM_INFO
	.align		4
.L_13:
        /*0018*/ 	.byte	0x04, 0x17
        /*001a*/ 	.short	(.L_15 - .L_14)
.L_14:
        /*001c*/ 	.word	0x00000000
        /*0020*/ 	.short	0x0006
        /*0022*/ 	.short	0x0030
        /*0024*/ 	.byte	0x00, 0xf0, 0x11, 0x00


	//----- nvinfo : EIATTR_KPARAM_INFO
	.align		4
.L_15:
        /*0028*/ 	.byte	0x04, 0x17
        /*002a*/ 	.short	(.L_17 - .L_16)
.L_16:
        /*002c*/ 	.word	0x00000000
        /*0030*/ 	.short	0x0005
        /*0032*/ 	.short	0x0028
        /*0034*/ 	.byte	0x00, 0xf4, 0x21, 0x00


	//----- nvinfo : EIATTR_KPARAM_INFO
	.align		4
.L_17:
        /*0038*/ 	.byte	0x04, 0x17
        /*003a*/ 	.short	(.L_19 - .L_18)
.L_18:
        /*003c*/ 	.word	0x00000000
        /*0040*/ 	.short	0x0004
        /*0042*/ 	.short	0x0020
        /*0044*/ 	.byte	0x00, 0xf4, 0x21, 0x00


	//----- nvinfo : EIATTR_KPARAM_INFO
	.align		4
.L_19:
        /*0048*/ 	.byte	0x04, 0x17
        /*004a*/ 	.short	(.L_21 - .L_20)
.L_20:
        /*004c*/ 	.word	0x00000000
        /*0050*/ 	.short	0x0003
        /*0052*/ 	.short	0x0018
        /*0054*/ 	.byte	0x00, 0xf4, 0x21, 0x00


	//----- nvinfo : EIATTR_KPARAM_INFO
	.align		4
.L_21:
        /*0058*/ 	.byte	0x04, 0x17
        /*005a*/ 	.short	(.L_23 - .L_22)
.L_22:
        /*005c*/ 	.word	0x00000000
        /*0060*/ 	.short	0x0002
        /*0062*/ 	.short	0x0010
        /*0064*/ 	.byte	0x00, 0xf4, 0x21, 0x00


	//----- nvinfo : EIATTR_KPARAM_INFO
	.align		4
.L_23:
        /*0068*/ 	.byte	0x04, 0x17
        /*006a*/ 	.short	(.L_25 - .L_24)
.L_24:
        /*006c*/ 	.word	0x00000000
        /*0070*/ 	.short	0x0001
        /*0072*/ 	.short	0x0008
        /*0074*/ 	.byte	0x00, 0xf4, 0x21, 0x00


	//----- nvinfo : EIATTR_KPARAM_INFO
	.align		4
.L_25:
        /*0078*/ 	.byte	0x04, 0x17
        /*007a*/ 	.short	(.L_27 - .L_26)
.L_26:
        /*007c*/ 	.word	0x00000000
        /*0080*/ 	.short	0x0000
        /*0082*/ 	.short	0x0000
        /*0084*/ 	.byte	0x00, 0xf4, 0x21, 0x00


	//----- nvinfo : EIATTR_SPARSE_MMA_MASK
	.align		4
.L_27:
        /*0088*/ 	.byte	0x03, 0x50
        /*008a*/ 	.short	0x0000


	//----- nvinfo : EIATTR_MAXREG_COUNT
	.align		4
        /*008c*/ 	.byte	0x03, 0x1b
        /*008e*/ 	.short	0x00ff


	//----- nvinfo : EIATTR_EXIT_INSTR_OFFSETS
	.align		4
        /*0090*/ 	.byte	0x04, 0x1c
        /*0092*/ 	.short	(.L_29 - .L_28)


	//   ....[0]....
.L_28:
        /*0094*/ 	.word	0x00000ba0


	//   ....[1]....
        /*0098*/ 	.word	0x00000c20


	//----- nvinfo : EIATTR_REQNTID
	.align		4
.L_29:
        /*009c*/ 	.byte	0x04, 0x10
        /*009e*/ 	.short	(.L_31 - .L_30)
.L_30:
        /*00a0*/ 	.word	0x00000080
        /*00a4*/ 	.word	0x00000001
        /*00a8*/ 	.word	0x00000001


	//----- nvinfo : EIATTR_CBANK_PARAM_SIZE
	.align		4
.L_31:
        /*00ac*/ 	.byte	0x03, 0x19
        /*00ae*/ 	.short	0x0038


	//----- nvinfo : EIATTR_PARAM_CBANK
	.align		4
        /*00b0*/ 	.byte	0x04, 0x0a
        /*00b2*/ 	.short	(.L_33 - .L_32)
	.align		4
.L_32:
        /*00b4*/ 	.word	index@(.nv.constant0.triton_poi_fused__native_batch_norm_legit_no_training_relu_8)
        /*00b8*/ 	.short	0x0210
        /*00ba*/ 	.short	0x0038


	//----- nvinfo : EIATTR_SW_WAR
	.align		4
.L_33:
        /*00bc*/ 	.byte	0x04, 0x36
        /*00be*/ 	.short	(.L_35 - .L_34)
.L_34:
        /*00c0*/ 	.word	0x00000008
.L_35:


//--------------------- .nv.callgraph             --------------------------
	.section	.nv.callgraph,"",@"SHT_CUDA_CALLGRAPH"
	.align	4
	.sectionentsize	8
	.align		4
        /*0000*/ 	.word	0x00000000
	.align		4
        /*0004*/ 	.word	0xffffffff
	.align		4
        /*0008*/ 	.word	0x00000000
	.align		4
        /*000c*/ 	.word	0xfffffffe
	.align		4
        /*0010*/ 	.word	0x00000000
	.align		4
        /*0014*/ 	.word	0xfffffffd
	.align		4
        /*0018*/ 	.word	0x00000000
	.align		4
        /*001c*/ 	.word	0xfffffffc


//--------------------- .nv.constant4             --------------------------
	.section	.nv.constant4,"a",@progbits
	.align	8
	.align		8
.nv.constant4:
        /*0000*/ 	.dword	_$_str
	.align		8
        /*0008*/ 	.dword	_$_str_$_2


//--------------------- .text.triton_poi_fused__native_batch_norm_legit_no_training_relu_8 --------------------------
	.section	.text.triton_poi_fused__native_batch_norm_legit_no_training_relu_8,"ax",@progbits
	.sectionflags	@"SHF_BARRIERS=1"
	.align	128
        .global         triton_poi_fused__native_batch_norm_legit_no_training_relu_8
        .type           triton_poi_fused__native_batch_norm_legit_no_training_relu_8,@function
        .size           triton_poi_fused__native_batch_norm_legit_no_training_relu_8,(.L_x_1 - triton_poi_fused__native_batch_norm_legit_no_training_relu_8)
        .other          triton_poi_fused__native_batch_norm_legit_no_training_relu_8,@"STO_CUDA_ENTRY STV_DEFAULT"
triton_poi_fused__native_batch_norm_legit_no_training_relu_8:
.text.triton_poi_fused__native_batch_norm_legit_no_training_relu_8:
[----:B------:R-:W0:Y:S01]  /*0000*/  LDC R1, c[0x0][0x28] ;  /* 0x00000a00ff017b82 */ /* 0x000e220000000800 */
[----:B------:R-:W1:Y:S07]  /*0010*/  S2R R3, SR_CTAID.Y ;  /* 0x0000000000037919 */ /* 0x000e6e0000002600 */
[----:B------:R-:W2:Y:S01]  /*0020*/  LDC.64 R8, c[0x0][0x220] ;  /* 0x00008800ff087b82 */ /* 0x000ea20000000a00 */
[----:B------:R-:W-:Y:S01]  /*0030*/  CS2R R6, SRZ ;  /* 0x0000000000067805 */ /* 0x000fe2000001ff00 */
[----:B------:R-:W-:Y:S01]  /*0040*/  ULDC.64 UR6, c[0x0][0x208] ;  /* 0x0000820000067ab9 */ /* 0x000fe20000000a00 */
[----:B------:R-:W3:Y:S01]  /*0050*/  S2R R10, SR_TID.X ;  /* 0x00000000000a7919 */ /* 0x000ee20000002100 */
[----:B------:R-:W4:Y:S04]  /*0060*/  S2R R21, SR_CTAID.X ;  /* 0x0000000000157919 */ /* 0x000f280000002500 */
[----:B------:R-:W5:Y:S08]  /*0070*/  LDC.64 R24, c[0x0][0x210] ;  /* 0x00008400ff187b82 */ /* 0x000f700000000a00 */
[----:B------:R-:W4:Y:S01]  /*0080*/  LDC.64 R26, c[0x0][0x218] ;  /* 0x00008600ff1a7b82 */ /* 0x000f220000000a00 */
[----:B-1----:R-:W-:-:S02]  /*0090*/  IMAD.SHL.U32 R3, R3, 0x20, RZ ;  /* 0x0000002003037824 */ /* 0x002fc400078e00ff */
[----:B---3--:R-:W-:-:S05]  /*00a0*/  IMAD.SHL.U32 R0, R10, 0x4, RZ ;  /* 0x000000040a007824 */ /* 0x008fca00078e00ff */
[----:B------:R-:W-:-:S04]  /*00b0*/  LOP3.LUT R20, R3, 0x1c, R0, 0xf8, !PT ;  /* 0x0000001c03147812 */ /* 0x000fc800078ef800 */
[----:B------:R-:W-:Y:S02]  /*00c0*/  SHF.R.S32.HI R5, RZ, 0x1f, R20 ;  /* 0x0000001fff057819 */ /* 0x000fe40000011414 */
[----:B------:R-:W-:Y:S02]  /*00d0*/  ISETP.GE.AND P0, PT, R20, 0x100, PT ;  /* 0x000001001400780c */ /* 0x000fe40003f06270 */
[----:B------:R-:W-:-:S04]  /*00e0*/  LEA.HI R2, R5, R20, RZ, 0x6 ;  /* 0x0000001405027211 */ /* 0x000fc800078f30ff */
[----:B------:R-:W-:-:S05]  /*00f0*/  LOP3.LUT R5, R2, 0xffffffc0, RZ, 0xc0, !PT ;  /* 0xffffffc002057812 */ /* 0x000fca00078ec0ff */
[----:B------:R-:W-:Y:S01]  /*0100*/  IMAD.IADD R20, R20, 0x1, -R5 ;  /* 0x0000000114147824 */ /* 0x000fe200078e0a05 */
[----:B------:R-:W-:-:S03]  /*0110*/  CS2R R4, SRZ ;  /* 0x0000000000047805 */ /* 0x000fc6000001ff00 */
[----:B--2---:R-:W-:-:S05]  /*0120*/  IMAD.WIDE R8, R20, 0x4, R8 ;  /* 0x0000000414087825 */ /* 0x004fca00078e0208 */
[----:B------:R1:W2:Y:S01]  /*0130*/  @!P0 LDG.E.EL.128 R4, desc[UR6][R8.64] ;  /* 0x0000000608048981 */ /* 0x0002a2000c2e1d00 */
[----:B------:R-:W-:Y:S01]  /*0140*/  SHF.R.U32.HI R11, RZ, 0x3, R10 ;  /* 0x00000003ff0b7819 */ /* 0x000fe2000001160a */
[----:B------:R-:W-:Y:S01]  /*0150*/  IMAD.SHL.U32 R10, R2, 0x100, RZ ;  /* 0x00000100020a7824 */ /* 0x000fe200078e00ff */
[----:B------:R-:W-:Y:S01]  /*0160*/  CS2R R14, SRZ ;  /* 0x00000000000e7805 */ /* 0x000fe2000001ff00 */
[----:B----4-:R-:W-:Y:S01]  /*0170*/  IMAD.SHL.U32 R21, R21, 0x20, RZ ;  /* 0x0000002015157824 */ /* 0x010fe200078e00ff */
[----:B------:R-:W-:Y:S02]  /*0180*/  SGXT.U32 R2, R11, 0x4 ;  /* 0x000000040b02781a */ /* 0x000fe40000000000 */
[----:B------:R-:W-:Y:S02]  /*0190*/  CS2R R18, SRZ ;  /* 0x0000000000127805 */ /* 0x000fe4000001ff00 */
[----:B------:R-:W-:Y:S01]  /*01a0*/  LOP3.LUT R13, R10, 0xffffc000, RZ, 0xc0, !PT ;  /* 0xffffc0000a0d7812 */ /* 0x000fe200078ec0ff */
[----:B0-----:R-:W-:Y:S01]  /*01b0*/  IMAD.WIDE R26, R20, 0x4, R26 ;  /* 0x00000004141a7825 */ /* 0x001fe200078e021a */
[----:B------:R-:W-:-:S02]  /*01c0*/  LOP3.LUT R10, R21, R2, RZ, 0xfc, !PT ;  /* 0x00000002150a7212 */ /* 0x000fc400078efcff */
[----:B-1----:R-:W-:Y:S02]  /*01d0*/  CS2R R8, SRZ ;  /* 0x0000000000087805 */ /* 0x002fe4000001ff00 */
[----:B------:R-:W-:Y:S01]  /*01e0*/  LOP3.LUT R11, R21, 0x10, R2, 0xfe, !PT ;  /* 0x00000010150b7812 */ /* 0x000fe200078efe02 */
[----:B------:R-:W-:Y:S01]  /*01f0*/  IMAD.IADD R13, R20, 0x1, R13 ;  /* 0x00000001140d7824 */ /* 0x000fe200078e020d */
[C---:B------:R-:W-:Y:S02]  /*0200*/  ISETP.LT.AND P1, PT, R10.reuse, 0x100, !P0 ;  /* 0x000001000a00780c */ /* 0x040fe40004721270 */
[C---:B------:R-:W-:Y:S01]  /*0210*/  ISETP.LT.AND P2, PT, R11.reuse, 0x100, !P0 ;  /* 0x000001000b00780c */ /* 0x040fe20004741270 */
[--C-:B------:R-:W-:Y:S02]  /*0220*/  IMAD R23, R10, 0x40, R13.reuse ;  /* 0x000000400a177824 */ /* 0x100fe400078e020d */
[----:B------:R-:W-:Y:S01]  /*0230*/  IMAD R17, R11, 0x40, R13 ;  /* 0x000000400b117824 */ /* 0x000fe200078e020d */
[----:B------:R-:W-:Y:S01]  /*0240*/  CS2R R10, SRZ ;  /* 0x00000000000a7805 */ /* 0x000fe2000001ff00 */
[----:B-----5:R-:W-:Y:S01]  /*0250*/  IMAD.WIDE R22, R23, 0x4, R24 ;  /* 0x0000000417167825 */ /* 0x020fe200078e0218 */
[----:B------:R-:W-:-:S03]  /*0260*/  CS2R R12, SRZ ;  /* 0x00000000000c7805 */ /* 0x000fc6000001ff00 */
[----:B------:R-:W-:Y:S01]  /*0270*/  IMAD.WIDE R24, R17, 0x4, R24 ;  /* 0x0000000411187825 */ /* 0x000fe200078e0218 */
[----:B------:R-:W-:Y:S01]  /*0280*/  CS2R R16, SRZ ;  /* 0x0000000000107805 */ /* 0x000fe2000001ff00 */
[----:B------:R-:W3:Y:S04]  /*0290*/  @P1 LDG.E.128 R8, desc[UR6][R22.64] ;  /* 0x0000000616081981 */ /* 0x000ee8000c1e1d00 */
[----:B------:R0:W3:Y:S04]  /*02a0*/  @!P0 LDG.E.EL.128 R12, desc[UR6][R26.64] ;  /* 0x000000061a0c8981 */ /* 0x0000e8000c2e1d00 */
[----:B------:R1:W4:Y:S01]  /*02b0*/  @P2 LDG.E.128 R16, desc[UR6][R24.64] ;  /* 0x0000000618102981 */ /* 0x000322000c1e1d00 */
[----:B0-----:R-:W0:Y:S01]  /*02c0*/  LDC.64 R26, c[0x0][0x228] ;  /* 0x00008a00ff1a7b82 */ /* 0x001e220000000a00 */
[----:B--2---:R-:W-:Y:S01]  /*02d0*/  FADD R4, R4, 9.9999997473787516356e-06 ;  /* 0x3727c5ac04047421 */ /* 0x004fe20000000000 */
[----:B------:R-:W-:Y:S01]  /*02e0*/  FADD R23, R7, 9.9999997473787516356e-06 ;  /* 0x3727c5ac07177421 */ /* 0x000fe20000000000 */
[----:B------:R-:W-:Y:S01]  /*02f0*/  FADD R6, R6, 9.9999997473787516356e-06 ;  /* 0x3727c5ac06067421 */ /* 0x000fe20000000000 */
[----:B------:R-:W-:Y:S01]  /*0300*/  FADD R5, R5, 9.9999997473787516356e-06 ;  /* 0x3727c5ac05057421 */ /* 0x000fe20000000000 */
[----:B------:R-:W2:Y:S01]  /*0310*/  MUFU.SQRT R28, R4 ;  /* 0x00000004001c7308 */ /* 0x000ea20000002000 */
[----:B------:R-:W-:-:S07]  /*0320*/  IMAD.MOV.U32 R7, RZ, RZ, 0x3e800000 ;  /* 0x3e800000ff077424 */ /* 0x000fce00078e00ff */
[----:B-1----:R-:W1:Y:S01]  /*0330*/  MUFU.SQRT R24, R6 ;  /* 0x0000000600187308 */ /* 0x002e620000002000 */
[----:B--2---:R-:W-:-:S07]  /*0340*/  FSETP.GT.AND P6, PT, R28, 8.50705917302346158658e+37, PT ;  /* 0x7e8000001c00780b */ /* 0x004fce0003fc4000 */
[----:B------:R-:W2:Y:S01]  /*0350*/  MUFU.SQRT R23, R23 ;  /* 0x0000001700177308 */ /* 0x000ea20000002000 */
[----:B------:R-:W-:Y:S02]  /*0360*/  FSETP.GEU.AND P1, PT, R28, 1.175494350822287508e-38, PT ;  /* 0x008000001c00780b */ /* 0x000fe40003f2e000 */
[----:B-1----:R-:W-:-:S05]  /*0370*/  FSETP.GT.AND P4, PT, R24, 8.50705917302346158658e+37, PT ;  /* 0x7e8000001800780b */ /* 0x002fca0003f84000 */
[----:B------:R1:W5:Y:S01]  /*0380*/  MUFU.SQRT R29, R5 ;  /* 0x00000005001d7308 */ /* 0x0003620000002000 */
[----:B------:R-:W-:Y:S01]  /*0390*/  FSETP.GEU.AND P5, PT, R24, 1.175494350822287508e-38, PT ;  /* 0x008000001800780b */ /* 0x000fe20003fae000 */
[----:B---3--:R-:W-:Y:S01]  /*03a0*/  FADD R22, -R12, R8 ;  /* 0x000000080c167221 */ /* 0x008fe20000000100 */
[----:B------:R-:W-:Y:S01]  /*03b0*/  @P6 FMUL R28, R28, 0.25 ;  /* 0x3e8000001c1c6820 */ /* 0x000fe20000400000 */
[----:B----4-:R-:W-:Y:S01]  /*03c0*/  FADD R16, -R12, R16 ;  /* 0x000000100c107221 */ /* 0x010fe20000000100 */
[----:B------:R-:W-:Y:S02]  /*03d0*/  FADD R12, -R13, R9 ;  /* 0x000000090d0c7221 */ /* 0x000fe40000000100 */
[----:B------:R-:W-:Y:S01]  /*03e0*/  @!P1 FMUL R28, R28, 16777216 ;  /* 0x4b8000001c1c9820 */ /* 0x000fe20000400000 */
[----:B-1----:R-:W-:Y:S01]  /*03f0*/  FSEL R5, R7, 1, P6 ;  /* 0x3f80000007057808 */ /* 0x002fe20003000000 */
[----:B------:R-:W1:Y:S01]  /*0400*/  LDC.64 R8, c[0x0][0x230] ;  /* 0x00008c00ff087b82 */ /* 0x000e620000000a00 */
[----:B--2---:R-:W-:Y:S01]  /*0410*/  FSETP.GT.AND P6, PT, R23, 8.50705917302346158658e+37, PT ;  /* 0x7e8000001700780b */ /* 0x004fe20003fc4000 */
[----:B------:R-:W-:Y:S01]  /*0420*/  @P4 FMUL R24, R24, 0.25 ;  /* 0x3e80000018184820 */ /* 0x000fe20000400000 */
[----:B------:R-:W2:Y:S01]  /*0430*/  MUFU.RCP R6, R28 ;  /* 0x0000001c00067308 */ /* 0x000ea20000001000 */
[----:B------:R-:W-:Y:S01]  /*0440*/  @!P1 FMUL R5, R5, 16777216 ;  /* 0x4b80000005059820 */ /* 0x000fe20000400000 */
[----:B-----5:R-:W-:Y:S01]  /*0450*/  FSETP.GT.AND P2, PT, R29, 8.50705917302346158658e+37, PT ;  /* 0x7e8000001d00780b */ /* 0x020fe20003f44000 */
[----:B------:R-:W-:Y:S01]  /*0460*/  @!P5 FMUL R24, R24, 16777216 ;  /* 0x4b8000001818d820 */ /* 0x000fe20000400000 */
[----:B------:R-:W-:Y:S01]  /*0470*/  FSETP.GEU.AND P1, PT, R23, 1.175494350822287508e-38, PT ;  /* 0x008000001700780b */ /* 0x000fe20003f2e000 */
[----:B------:R-:W-:Y:S01]  /*0480*/  FADD R17, -R13, R17 ;  /* 0x000000110d117221 */ /* 0x000fe20000000100 */
[----:B------:R-:W-:Y:S01]  /*0490*/  FSETP.GEU.AND P3, PT, R29, 1.175494350822287508e-38, PT ;  /* 0x008000001d00780b */ /* 0x000fe20003f6e000 */
[C---:B------:R-:W-:Y:S01]  /*04a0*/  FADD R13, -R14.reuse, R10 ;  /* 0x0000000a0e0d7221 */ /* 0x040fe20000000100 */
[----:B------:R-:W-:Y:S01]  /*04b0*/  FADD R18, -R14, R18 ;  /* 0x000000120e127221 */ /* 0x000fe20000000100 */
[----:B------:R-:W3:Y:S01]  /*04c0*/  MUFU.RCP R24, R24 ;  /* 0x0000001800187308 */ /* 0x000ee20000001000 */
[----:B------:R-:W-:Y:S01]  /*04d0*/  FADD R14, -R15, R11 ;  /* 0x0000000b0f0e7221 */ /* 0x000fe20000000100 */
[----:B------:R-:W-:Y:S01]  /*04e0*/  @P6 FMUL R23, R23, 0.25 ;  /* 0x3e80000017176820 */ /* 0x000fe20000400000 */
[----:B------:R-:W-:Y:S01]  /*04f0*/  FSEL R25, R7, 1, P2 ;  /* 0x3f80000007197808 */ /* 0x000fe20001000000 */
[----:B------:R-:W-:Y:S01]  /*0500*/  FADD R19, -R15, R19 ;  /* 0x000000130f137221 */ /* 0x000fe20000000100 */
[----:B------:R-:W-:Y:S01]  /*0510*/  FSEL R11, R7, 1, P4 ;  /* 0x3f800000070b7808 */ /* 0x000fe20002000000 */
[----:B------:R-:W-:Y:S01]  /*0520*/  @P2 FMUL R29, R29, 0.25 ;  /* 0x3e8000001d1d2820 */ /* 0x000fe20000400000 */
[----:B------:R-:W-:Y:S01]  /*0530*/  FSEL R10, R7, 1, P6 ;  /* 0x3f800000070a7808 */ /* 0x000fe20003000000 */
[----:B------:R-:W-:Y:S01]  /*0540*/  @!P1 FMUL R23, R23, 16777216 ;  /* 0x4b80000017179820 */ /* 0x000fe20000400000 */
[----:B--2---:R-:W-:Y:S01]  /*0550*/  FMUL R15, R6, R5 ;  /* 0x00000005060f7220 */ /* 0x004fe20000400000 */
[----:B------:R-:W-:Y:S01]  /*0560*/  @!P3 FMUL R29, R29, 16777216 ;  /* 0x4b8000001d1db820 */ /* 0x000fe20000400000 */
[----:B------:R-:W-:Y:S01]  /*0570*/  @!P3 FMUL R25, R25, 16777216 ;  /* 0x4b8000001919b820 */ /* 0x000fe20000400000 */
[----:B------:R-:W-:Y:S01]  /*0580*/  @!P5 FMUL R11, R11, 16777216 ;  /* 0x4b8000000b0bd820 */ /* 0x000fe20000400000 */
[----:B------:R-:W-:Y:S01]  /*0590*/  @!P1 FMUL R10, R10, 16777216 ;  /* 0x4b8000000a0a9820 */ /* 0x000fe20000400000 */
[----:B------:R0:W2:Y:S01]  /*05a0*/  MUFU.RCP R4, R29 ;  /* 0x0000001d00047308 */ /* 0x0000a20000001000 */
[----:B------:R-:W-:Y:S01]  /*05b0*/  CS2R R6, SRZ ;  /* 0x0000000000067805 */ /* 0x000fe2000001ff00 */
[----:B---3--:R-:W-:-:S06]  /*05c0*/  FMUL R24, R24, R11 ;  /* 0x0000000b18187220 */ /* 0x008fcc0000400000 */
[----:B------:R-:W3:Y:S01]  /*05d0*/  MUFU.RCP R23, R23 ;  /* 0x0000001700177308 */ /* 0x000ee20000001000 */
[----:B0-----:R-:W-:-:S04]  /*05e0*/  IMAD.WIDE R28, R20, 0x4, R26 ;  /* 0x00000004141c7825 */ /* 0x001fc800078e021a */
[----:B-1----:R-:W-:Y:S01]  /*05f0*/  IMAD.WIDE R26, R20, 0x4, R8 ;  /* 0x00000004141a7825 */ /* 0x002fe200078e0208 */
[----:B------:R-:W-:-:S03]  /*0600*/  CS2R R8, SRZ ;  /* 0x0000000000087805 */ /* 0x000fc6000001ff00 */
[----:B--2---:R-:W-:Y:S01]  /*0610*/  FMUL R25, R4, R25 ;  /* 0x0000001904197220 */ /* 0x004fe20000400000 */
[----:B------:R-:W-:-:S06]  /*0620*/  CS2R R4, SRZ ;  /* 0x0000000000047805 */ /* 0x000fcc000001ff00 */
[----:B------:R-:W2:Y:S01]  /*0630*/  @!P0 LDG.E.EL.128 R4, desc[UR6][R28.64] ;  /* 0x000000061c048981 */ /* 0x000ea2000c2e1d00 */
[----:B---3--:R-:W-:Y:S01]  /*0640*/  FMUL R23, R23, R10 ;  /* 0x0000000a17177220 */ /* 0x008fe20000400000 */
[----:B------:R-:W-:-:S06]  /*0650*/  CS2R R10, SRZ ;  /* 0x00000000000a7805 */ /* 0x000fcc000001ff00 */
[----:B------:R0:W2:Y:S01]  /*0660*/  @!P0 LDG.E.EL.128 R8, desc[UR6][R26.64] ;  /* 0x000000061a088981 */ /* 0x0000a2000c2e1d00 */
[----:B------:R-:W1:Y:S01]  /*0670*/  S2R R20, SR_TID.X ;  /* 0x0000000000147919 */ /* 0x000e620000002100 */
[----:B------:R-:W3:Y:S01]  /*0680*/  S2UR UR5, SR_CgaCtaId ;  /* 0x00000000000579c3 */ /* 0x000ee20000008800 */
[C---:B------:R-:W-:Y:S01]  /*0690*/  FMUL R17, R25.reuse, R17 ;  /* 0x0000001119117220 */ /* 0x040fe20000400000 */
[----:B------:R-:W-:Y:S01]  /*06a0*/  FMUL R12, R25, R12 ;  /* 0x0000000c190c7220 */ /* 0x000fe20000400000 */
[C---:B------:R-:W-:Y:S01]  /*06b0*/  FMUL R25, R15.reuse, R16 ;  /* 0x000000100f197220 */ /* 0x040fe20000400000 */
[----:B------:R-:W-:Y:S01]  /*06c0*/  FMUL R15, R15, R22 ;  /* 0x000000160f0f7220 */ /* 0x000fe20000400000 */
[----:B------:R-:W-:Y:S01]  /*06d0*/  UMOV UR4, 0x400 ;  /* 0x0000040000047882 */ /* 0x000fe20000000000 */
[C---:B------:R-:W-:Y:S01]  /*06e0*/  FMUL R13, R24.reuse, R13 ;  /* 0x0000000d180d7220 */ /* 0x040fe20000400000 */
[C---:B------:R-:W-:Y:S01]  /*06f0*/  FMUL R14, R23.reuse, R14 ;  /* 0x0000000e170e7220 */ /* 0x040fe20000400000 */
[----:B0-----:R-:W-:Y:S01]  /*0700*/  FMUL R27, R24, R18 ;  /* 0x00000012181b7220 */ /* 0x001fe20000400000 */
[----:B------:R-:W-:Y:S01]  /*0710*/  FMUL R18, R23, R19 ;  /* 0x0000001317127220 */ /* 0x000fe20000400000 */
[----:B---3--:R-:W-:Y:S01]  /*0720*/  UPRMT UR4, UR5, 0x654, UR4 ;  /* 0x0000065405047896 */ /* 0x008fe20008000004 */
[----:B-1----:R-:W-:-:S05]  /*0730*/  IMAD.SHL.U32 R29, R20, 0x80, RZ ;  /* 0x00000080141d7824 */ /* 0x002fca00078e00ff */
[----:B------:R-:W-:-:S04]  /*0740*/  LOP3.LUT R29, R29, 0x380, RZ, 0xc0, !PT ;  /* 0x000003801d1d7812 */ /* 0x000fc800078ec0ff */
[C---:B------:R-:W-:Y:S02]  /*0750*/  LOP3.LUT R22, R29.reuse, 0x40, RZ, 0xfc, !PT ;  /* 0x000000401d167812 */ /* 0x040fe400078efcff */
[C---:B------:R-:W-:Y:S02]  /*0760*/  LEA.HI R16, R29.reuse, UR4, RZ, 0x1d ;  /* 0x000000041d107c11 */ /* 0x040fe4000f8fe8ff */
[----:B------:R-:W-:Y:S02]  /*0770*/  LOP3.LUT R26, R29, 0x60, RZ, 0xfc, !PT ;  /* 0x000000601d1a7812 */ /* 0x000fe400078efcff */
[----:B------:R-:W-:Y:S02]  /*0780*/  LEA.HI R22, R22, UR4, RZ, 0x1d ;  /* 0x0000000416167c11 */ /* 0x000fe4000f8fe8ff */
[----:B------:R-:W-:Y:S02]  /*0790*/  LEA.HI R26, R26, UR4, RZ, 0x1d ;  /* 0x000000041a1a7c11 */ /* 0x000fe4000f8fe8ff */
[----:B------:R-:W-:-:S04]  /*07a0*/  SHF.R.U32.HI R20, RZ, 0x1, R20 ;  /* 0x00000001ff147819 */ /* 0x000fc80000011614 */
[----:B------:R-:W-:-:S05]  /*07b0*/  LOP3.LUT R20, R20, 0x3c, RZ, 0xc0, !PT ;  /* 0x0000003c14147812 */ /* 0x000fca00078ec0ff */
[----:B------:R-:W-:Y:S02]  /*07c0*/  VIADD R20, R20, UR4 ;  /* 0x0000000414147c36 */ /* 0x000fe40008000000 */
[-CC-:B--2---:R-:W-:Y:S01]  /*07d0*/  FFMA R15, R15, R4.reuse, R8.reuse ;  /* 0x000000040f0f7223 */ /* 0x184fe20000000008 */
[----:B------:R-:W-:Y:S01]  /*07e0*/  FFMA R4, R25, R4, R8 ;  /* 0x0000000419047223 */ /* 0x000fe20000000008 */
[----:B------:R-:W-:Y:S01]  /*07f0*/  FFMA R12, R12, R5, R9 ;  /* 0x000000050c0c7223 */ /* 0x000fe20000000009 */
[----:B------:R-:W-:Y:S01]  /*0800*/  LOP3.LUT R8, R29, 0x20, RZ, 0xfc, !PT ;  /* 0x000000201d087812 */ /* 0x000fe200078efcff */
[--C-:B------:R-:W-:Y:S01]  /*0810*/  FFMA R13, R13, R6, R10.reuse ;  /* 0x000000060d0d7223 */ /* 0x100fe2000000000a */
[----:B------:R-:W-:Y:S01]  /*0820*/  LOP3.LUT R25, R29, R2, RZ, 0xfc, !PT ;  /* 0x000000021d197212 */ /* 0x000fe200078efcff */
[----:B------:R-:W-:Y:S01]  /*0830*/  FFMA R14, R14, R7, R11 ;  /* 0x000000070e0e7223 */ /* 0x000fe2000000000b */
[----:B------:R-:W-:Y:S01]  /*0840*/  FSETP.GEU.AND P3, PT, R15, RZ, PT ;  /* 0x000000ff0f00720b */ /* 0x000fe20003f6e000 */
[----:B------:R-:W-:Y:S01]  /*0850*/  FFMA R17, R17, R5, R9 ;  /* 0x0000000511117223 */ /* 0x000fe20000000009 */
[----:B------:R-:W-:Y:S01]  /*0860*/  LEA.HI R8, R8, UR4, RZ, 0x1d ;  /* 0x0000000408087c11 */ /* 0x000fe2000f8fe8ff */
[----:B------:R-:W-:Y:S01]  /*0870*/  FFMA R27, R27, R6, R10 ;  /* 0x000000061b1b7223 */ /* 0x000fe2000000000a */
[----:B------:R-:W-:Y:S01]  /*0880*/  FSETP.GEU.AND P2, PT, R12, RZ, PT ;  /* 0x000000ff0c00720b */ /* 0x000fe20003f4e000 */
[----:B------:R-:W-:Y:S01]  /*0890*/  IMAD R16, R25, 0x4, R16 ;  /* 0x0000000419107824 */ /* 0x000fe200078e0210 */
[----:B------:R-:W-:Y:S01]  /*08a0*/  FSETP.GEU.AND P1, PT, R13, RZ, PT ;  /* 0x000000ff0d00720b */ /* 0x000fe20003f2e000 */
[----:B------:R-:W-:Y:S01]  /*08b0*/  FFMA R18, R18, R7, R11 ;  /* 0x0000000712127223 */ /* 0x000fe2000000000b */
[----:B------:R-:W-:-:S02]  /*08c0*/  FSETP.GEU.AND P0, PT, R14, RZ, PT ;  /* 0x000000ff0e00720b */ /* 0x000fc40003f0e000 */
[----:B------:R-:W-:Y:S01]  /*08d0*/  FSEL R15, R15, RZ, P3 ;  /* 0x000000ff0f0f7208 */ /* 0x000fe20001800000 */
[C---:B------:R-:W-:Y:S01]  /*08e0*/  IMAD R8, R25.reuse, 0x4, R8 ;  /* 0x0000000419087824 */ /* 0x040fe200078e0208 */
[----:B------:R-:W-:Y:S01]  /*08f0*/  FSEL R5, R12, RZ, P2 ;  /* 0x000000ff0c057208 */ /* 0x000fe20001000000 */
[----:B------:R-:W-:Y:S01]  /*0900*/  IMAD R22, R25, 0x4, R22 ;  /* 0x0000000419167824 */ /* 0x000fe200078e0216 */
[----:B------:R-:W-:Y:S01]  /*0910*/  FSETP.GEU.AND P3, PT, R4, RZ, PT ;  /* 0x000000ff0400720b */ /* 0x000fe20003f6e000 */
[----:B------:R-:W0:Y:S01]  /*0920*/  LDC.64 R10, c[0x0][0x238] ;  /* 0x00008e00ff0a7b82 */ /* 0x000e220000000a00 */
[----:B------:R-:W-:Y:S02]  /*0930*/  FSEL R13, R13, RZ, P1 ;  /* 0x000000ff0d0d7208 */ /* 0x000fe40000800000 */
[----:B------:R-:W-:Y:S01]  /*0940*/  FSETP.GEU.AND P2, PT, R17, RZ, PT ;  /* 0x000000ff1100720b */ /* 0x000fe20003f4e000 */
[----:B------:R-:W-:Y:S01]  /*0950*/  IMAD R25, R25, 0x4, R26 ;  /* 0x0000000419197824 */ /* 0x000fe200078e021a */
[----:B------:R-:W-:Y:S01]  /*0960*/  FSEL R14, R14, RZ, P0 ;  /* 0x000000ff0e0e7208 */ /* 0x000fe20000000000 */
[----:B------:R1:W-:Y:S01]  /*0970*/  STS [R16], R15 ;  /* 0x0000000f10007388 */ /* 0x0003e20000000800 */
[----:B------:R-:W-:-:S02]  /*0980*/  FSETP.GEU.AND P1, PT, R27, RZ, PT ;  /* 0x000000ff1b00720b */ /* 0x000fc40003f2e000 */
[----:B------:R-:W-:Y:S01]  /*0990*/  FSETP.GEU.AND P0, PT, R18, RZ, PT ;  /* 0x000000ff1200720b */ /* 0x000fe20003f0e000 */
[----:B------:R-:W-:Y:S01]  /*09a0*/  STS [R8+0x80], R5 ;  /* 0x0000800508007388 */ /* 0x000fe20000000800 */
[----:B------:R-:W-:Y:S02]  /*09b0*/  FSEL R17, R17, RZ, P2 ;  /* 0x000000ff11117208 */ /* 0x000fe40001000000 */
[----:B------:R-:W-:Y:S02]  /*09c0*/  FSEL R27, R27, RZ, P1 ;  /* 0x000000ff1b1b7208 */ /* 0x000fe40000800000 */
[----:B-1----:R-:W-:Y:S01]  /*09d0*/  FSEL R15, R4, RZ, P3 ;  /* 0x000000ff040f7208 */ /* 0x002fe20001800000 */
[----:B------:R-:W-:Y:S01]  /*09e0*/  STS [R22+0x100], R13 ;  /* 0x0001000d16007388 */ /* 0x000fe20000000800 */
[----:B------:R-:W-:-:S03]  /*09f0*/  FSEL R18, R18, RZ, P0 ;  /* 0x000000ff12127208 */ /* 0x000fc60000000000 */
[----:B------:R-:W-:Y:S04]  /*0a00*/  STS [R25+0x180], R14 ;  /* 0x0001800e19007388 */ /* 0x000fe80000000800 */
[----:B------:R1:W-:Y:S04]  /*0a10*/  STS [R16+0x40], R15 ;  /* 0x0000400f10007388 */ /* 0x0003e80000000800 */
[----:B------:R2:W-:Y:S04]  /*0a20*/  STS [R8+0xc0], R17 ;  /* 0x0000c01108007388 */ /* 0x0005e80000000800 */
[----:B------:R-:W-:Y:S04]  /*0a30*/  STS [R22+0x140], R27 ;  /* 0x0001401b16007388 */ /* 0x000fe80000000800 */
[----:B------:R-:W-:Y:S01]  /*0a40*/  STS [R25+0x1c0], R18 ;  /* 0x0001c01219007388 */ /* 0x000fe20000000800 */
[----:B------:R-:W-:-:S05]  /*0a50*/  LOP3.LUT R9, R0, 0x1fc, RZ, 0xc0, !PT ;  /* 0x000001fc00097812 */ /* 0x000fca00078ec0ff */
[----:B------:R-:W-:Y:S01]  /*0a60*/  IMAD R20, R9, 0x4, R20 ;  /* 0x0000000409147824 */ /* 0x000fe200078e0214 */
[----:B------:R-:W-:Y:S01]  /*0a70*/  BAR.SYNC.DEFER_BLOCKING 0x0 ;  /* 0x0000000000007b1d */ /* 0x000fe20000010000 */
[----:B------:R-:W-:-:S05]  /*0a80*/  LOP3.LUT R0, R21, 0x1c, R0, 0xf8, !PT ;  /* 0x0000001c15007812 */ /* 0x000fca00078ef800 */
[----:B------:R-:W-:Y:S04]  /*0a90*/  LDS R4, [R20] ;  /* 0x0000000014047984 */ /* 0x000fe80000000800 */
[----:B------:R-:W-:Y:S04]  /*0aa0*/  LDS R5, [R20+0x4] ;  /* 0x0000040014057984 */ /* 0x000fe80000000800 */
[----:B------:R-:W-:Y:S04]  /*0ab0*/  LDS R6, [R20+0x8] ;  /* 0x0000080014067984 */ /* 0x000fe80000000800 */
[----:B------:R-:W3:Y:S01]  /*0ac0*/  LDS R7, [R20+0xc] ;  /* 0x00000c0014077984 */ /* 0x000ee20000000800 */
[----:B------:R-:W-:-:S02]  /*0ad0*/  ISETP.GE.AND P0, PT, R0, 0x100, PT ;  /* 0x000001000000780c */ /* 0x000fc40003f06270 */
[----:B-1----:R-:W-:Y:S02]  /*0ae0*/  LOP3.LUT R15, R3, R2, RZ, 0xfc, !PT ;  /* 0x00000002030f7212 */ /* 0x002fe400078efcff */
[----:B------:R-:W-:Y:S02]  /*0af0*/  LOP3.LUT R13, R3, 0x10, R2, 0xfe, !PT ;  /* 0x00000010030d7812 */ /* 0x000fe400078efe02 */
[----:B--2---:R-:W-:Y:S02]  /*0b00*/  LOP3.LUT R8, R9, 0x200, RZ, 0xfc, !PT ;  /* 0x0000020009087812 */ /* 0x004fe400078efcff */
[----:B------:R-:W-:Y:S02]  /*0b10*/  ISETP.LT.AND P1, PT, R15, 0x100, !P0 ;  /* 0x000001000f00780c */ /* 0x000fe40004721270 */
[----:B------:R-:W-:Y:S01]  /*0b20*/  ISETP.LT.AND P0, PT, R13, 0x100, !P0 ;  /* 0x000001000d00780c */ /* 0x000fe20004701270 */
[----:B------:R-:W-:Y:S01]  /*0b30*/  IMAD R3, R15, 0x100, R0 ;  /* 0x000001000f037824 */ /* 0x000fe200078e0200 */
[----:B------:R-:W-:-:S03]  /*0b40*/  SHF.R.U32.HI R8, RZ, 0x3, R8 ;  /* 0x00000003ff087819 */ /* 0x000fc60000011608 */
[----:B0-----:R-:W-:Y:S01]  /*0b50*/  IMAD.WIDE R2, R3, 0x4, R10 ;  /* 0x0000000403027825 */ /* 0x001fe200078e020a */
[----:B------:R-:W-:-:S05]  /*0b60*/  LOP3.LUT R8, R8, 0x7c, RZ, 0xc0, !PT ;  /* 0x0000007c08087812 */ /* 0x000fca00078ec0ff */
[----:B------:R-:W-:-:S04]  /*0b70*/  VIADD R8, R8, UR4 ;  /* 0x0000000408087c36 */ /* 0x000fc80008000000 */
[----:B------:R-:W-:Y:S01]  /*0b80*/  IMAD R8, R9, 0x4, R8 ;  /* 0x0000000409087824 */ /* 0x000fe200078e0208 */
[----:B---3--:R0:W-:Y:S02]  /*0b90*/  @P1 STG.E.128 desc[UR6][R2.64], R4 ;  /* 0x0000000402001986 */ /* 0x0081e4000c101d06 */
[----:B0-----:R-:W-:Y:S05]  /*0ba0*/  @!P0 EXIT ;  /* 0x000000000000894d */ /* 0x001fea0003800000 */
[----:B0-----:R-:W-:Y:S01]  /*0bb0*/  LDS R4, [R8+0x800] ;  /* 0x0008000008047984 */ /* 0x001fe20000000800 */
[----:B------:R-:W-:-:S03]  /*0bc0*/  IMAD R13, R13, 0x100, R0 ;  /* 0x000001000d0d7824 */ /* 0x000fc600078e0200 */
[----:B------:R-:W-:Y:S01]  /*0bd0*/  LDS R5, [R8+0x804] ;  /* 0x0008040008057984 */ /* 0x000fe20000000800 */
[----:B------:R-:W-:-:S03]  /*0be0*/  IMAD.WIDE R10, R13, 0x4, R10 ;  /* 0x000000040d0a7825 */ /* 0x000fc600078e020a */
[----:B------:R-:W-:Y:S04]  /*0bf0*/  LDS R6, [R8+0x808] ;  /* 0x0008080008067984 */ /* 0x000fe80000000800 */
[----:B------:R-:W0:Y:S04]  /*0c00*/  LDS R7, [R8+0x80c] ;  /* 0x00080c0008077984 */ /* 0x000e280000000800 */
[----:B0-----:R-:W-:Y:S01]  /*0c10*/  STG.E.128 desc[UR6][R10.64], R4 ;  /* 0x000000040a007986 */ /* 0x001fe2000c101d06 */
[----:B------:R-:W-:Y:S05]  /*0c20*/  EXIT ;  /* 0x000000000000794d */ /* 0x000fea0003800000 */
.L_x_0:
[----:B------:R-:W-:-:S00]  /*0c30*/  BRA `(.L_x_0) ;  /* 0xfffffffc00fc7947 */ /* 0x000fc0000383ffff */
[----:B------:R-:W-:-:S00]  /*0c40*/  NOP ;  /* 0x0000000000007918 */ /* 0x000fc00000000000 */
        /* <DEDUP_REMOVED lines=11> */
.L_x_1:


//--------------------- .nv.global.init           --------------------------
	.section	.nv.global.init,"aw",@progbits
.nv.global.init:
	.type		_$_str,@object
	.size		_$_str,(_$_str_$_2 - _$_str)
_$_str:
        /*0000*/ 	.byte	0x5f, 0x5f, 0x43, 0x55, 0x44, 0x41, 0x5f, 0x46, 0x54, 0x5a, 0x00
	.type		_$_str_$_2,@object
	.size		_$_str_$_2,(.L_1 - _$_str_$_2)
_$_str_$_2:
        /*000b*/ 	.byte	0x5f, 0x5f, 0x43, 0x55, 0x44, 0x41, 0x5f, 0x50, 0x52, 0x45, 0x43, 0x5f, 0x53, 0x51, 0x52, 0x54
        /*001b*/ 	.byte	0x00
.L_1:


//--------------------- .nv.shared.triton_poi_fused__native_batch_norm_legit_no_training_relu_8 --------------------------
	.section	.nv.shared.triton_poi_fused__native_batch_norm_legit_no_training_relu_8,"aw",@nobits
	.sectionflags	@""
	.align	16
	.zero		1024


//--------------------- .nv.constant0.triton_poi_fused__native_batch_norm_legit_no_training_relu_8 --------------------------
	.section	.nv.constant0.triton_poi_fused__native_batch_norm_legit_no_training_relu_8,"a",@progbits
	.sectionflags	@""
	.align	4
.nv.constant0.triton_poi_fused__native_batch_norm_legit_no_training_relu_8:
	.zero		584
